//
// Generated by NVIDIA NVVM Compiler
//
// Compiler Build ID: CL-36424714
// Cuda compilation tools, release 13.0, V13.0.88
// Based on NVVM 20.0.0
//

.version 9.0
.target sm_100
.address_size 64

	// .globl	_Z6conv2DPfS_i
.const .align 4 .b8 F[196];

.visible .entry _Z6conv2DPfS_i(
	.param .u64 .ptr .align 1 _Z6conv2DPfS_i_param_0,
	.param .u64 .ptr .align 1 _Z6conv2DPfS_i_param_1,
	.param .u32 _Z6conv2DPfS_i_param_2
)
{
	.reg .b32 	%r<16>;
	.reg .b32 	%f<28>;
	.reg .b64 	%rd<12>;

	ld.param.u64 	%rd1, [_Z6conv2DPfS_i_param_0];
	ld.param.u64 	%rd2, [_Z6conv2DPfS_i_param_1];
	ld.param.u32 	%r1, [_Z6conv2DPfS_i_param_2];
	cvta.to.global.u64 	%rd3, %rd1;
	mov.u32 	%r2, %ctaid.y;
	mov.u32 	%r3, %ntid.y;
	mov.u32 	%r4, %tid.y;
	mad.lo.s32 	%r5, %r2, %r3, %r4;
	mov.u32 	%r6, %ctaid.x;
	mov.u32 	%r7, %ntid.x;
	mov.u32 	%r8, %tid.x;
	mad.lo.s32 	%r9, %r6, %r7, %r8;
	add.s32 	%r10, %r5, -3;
	mul.lo.s32 	%r11, %r10, %r1;
	ld.const.f32 	%f1, [F];
	mul.wide.s32 	%rd4, %r11, 4;
	add.s64 	%rd5, %rd3, %rd4;
	ld.global.f32 	%f2, [%rd5];
	fma.rn.f32 	%f3, %f1, %f2, 0f00000000;
	ld.const.f32 	%f4, [F+4];
	ld.global.f32 	%f5, [%rd5+4];
	fma.rn.f32 	%f6, %f4, %f5, %f3;
	ld.const.f32 	%f7, [F+8];
	ld.global.f32 	%f8, [%rd5+8];
	fma.rn.f32 	%f9, %f7, %f8, %f6;
	ld.const.f32 	%f10, [F+28];
	mul.wide.s32 	%rd6, %r1, 4;
	add.s64 	%rd7, %rd5, %rd6;
	ld.global.f32 	%f11, [%rd7];
	fma.rn.f32 	%f12, %f10, %f11, %f9;
	ld.const.f32 	%f13, [F+32];
	ld.global.f32 	%f14, [%rd7+4];
	fma.rn.f32 	%f15, %f13, %f14, %f12;
	ld.const.f32 	%f16, [F+36];
	ld.global.f32 	%f17, [%rd7+8];
	fma.rn.f32 	%f18, %f16, %f17, %f15;
	shl.b32 	%r12, %r1, 1;
	add.s32 	%r13, %r11, %r12;
	ld.const.f32 	%f19, [F+56];
	add.s64 	%rd8, %rd7, %rd6;
	ld.global.f32 	%f20, [%rd8];
	fma.rn.f32 	%f21, %f19, %f20, %f18;
	ld.const.f32 	%f22, [F+60];
	ld.global.f32 	%f23, [%rd8+4];
	fma.rn.f32 	%f24, %f22, %f23, %f21;
	ld.const.f32 	%f25, [F+64];
	ld.global.f32 	%f26, [%rd8+8];
	fma.rn.f32 	%f27, %f25, %f26, %f24;
	cvta.to.global.u64 	%rd9, %rd2;
	add.s32 	%r14, %r13, %r1;
	add.s32 	%r15, %r14, %r9;
	mul.wide.s32 	%rd10, %r15, 4;
	add.s64 	%rd11, %rd9, %rd10;
	st.global.f32 	[%rd11], %f27;
	ret;

}


// ===== COMPILED SASS (sm_100) =====

	.target	sm_100

	.elftype	@"ET_EXEC"


//--------------------- .note.nv.tkinfo           --------------------------
	.section	.note.nv.tkinfo,"",@"SHT_NOTE"
	.sectionflags	@"SHF_NOTE_NV_TKINFO"
	.tkinfo
        /*0018*/ 	.word	0x00000002
        /*0030*/ 	.string	""
        /*0030*/ 	.string	"ptxas"
        /*0030*/ 	.string	"Cuda compilation tools, release 13.0, V13.0.88"
        /*0030*/ 	.string	"Build cuda_13.0.r13.0/compiler.36424714_0"
        /*0030*/ 	.string	"-arch sm_100 -m 64 "



//--------------------- .note.nv.cuinfo           --------------------------
	.section	.note.nv.cuinfo,"",@"SHT_NOTE"
	.sectionflags	@"SHF_NOTE_NV_CUINFO"
        /*0018*/ 	.short	0x0002
        /*001a*/ 	.short	0x0064
        /*001c*/ 	.short	0x0082
	.zero		2


//--------------------- .nv.info                  --------------------------
	.section	.nv.info,"",@"SHT_CUDA_INFO"
	.align	4


	//----- nvinfo : EIATTR_REGCOUNT
	.align		4
        /*0000*/ 	.byte	0x04, 0x2f
        /*0002*/ 	.short	(.L_2 - .L_1)
	.align		4
.L_1:
        /*0004*/ 	.word	index@(_Z6conv2DPfS_i)
        /*0008*/ 	.word	0x0000001e


	//----- nvinfo : EIATTR_FRAME_SIZE
	.align		4
.L_2:
        /*000c*/ 	.byte	0x04, 0x11
        /*000e*/ 	.short	(.L_4 - .L_3)
	.align		4
.L_3:
        /*0010*/ 	.word	index@(_Z6conv2DPfS_i)
        /*0014*/ 	.word	0x00000000


	//----- nvinfo : EIATTR_MIN_STACK_SIZE
	.align		4
.L_4:
        /*0018*/ 	.byte	0x04, 0x12
        /*001a*/ 	.short	(.L_6 - .L_5)
	.align		4
.L_5:
        /*001c*/ 	.word	index@(_Z6conv2DPfS_i)
        /*0020*/ 	.word	0x00000000
.L_6:


//--------------------- .nv.compat                --------------------------
	.section	.nv.compat,"",@"SHT_CUDA_COMPAT_INFO"
	.align	4
        /*0000*/ 	.byte	0x02, 0x09, 0x00, 0x00, 0x02, 0x02, 0x01, 0x00, 0x02, 0x05, 0x05, 0x00, 0x03, 0x07, 0x01, 0x01
        /*0010*/ 	.byte	0x02, 0x03, 0x00, 0x00, 0x02, 0x06, 0x01, 0x00, 0x04, 0x0b, 0x08, 0x00, 0x09, 0x00, 0x00, 0x00
        /*0020*/ 	.byte	0x00, 0x00, 0x00, 0x00


//--------------------- .nv.info._Z6conv2DPfS_i   --------------------------
	.section	.nv.info._Z6conv2DPfS_i,"",@"SHT_CUDA_INFO"
	.sectionflags	@""
	.align	4


	//----- nvinfo : EIATTR_CUDA_API_VERSION
	.align		4
        /*0000*/ 	.byte	0x04, 0x37
        /*0002*/ 	.short	(.L_8 - .L_7)
.L_7:
        /*0004*/ 	.word	0x00000082


	//----- nvinfo : EIATTR_KPARAM_INFO
	.align		4
.L_8:
        /*0008*/ 	.byte	0x04, 0x17
        /*000a*/ 	.short	(.L_10 - .L_9)
.L_9:
        /*000c*/ 	.word	0x00000000
        /*0010*/ 	.short	0x0002
        /*0012*/ 	.short	0x0010
        /*0014*/ 	.byte	0x00, 0xf0, 0x11, 0x00


	//----- nvinfo : EIATTR_KPARAM_INFO
	.align		4
.L_10:
        /*0018*/ 	.byte	0x04, 0x17
        /*001a*/ 	.short	(.L_12 - .L_11)
.L_11:
        /*001c*/ 	.word	0x00000000
        /*0020*/ 	.short	0x0001
        /*0022*/ 	.short	0x0008
        /*0024*/ 	.byte	0x00, 0xf5, 0x21, 0x00


	//----- nvinfo : EIATTR_KPARAM_INFO
	.align		4
.L_12:
        /*0028*/ 	.byte	0x04, 0x17
        /*002a*/ 	.short	(.L_14 - .L_13)
.L_13:
        /*002c*/ 	.word	0x00000000
        /*0030*/ 	.short	0x0000
        /*0032*/ 	.short	0x0000
        /*0034*/ 	.byte	0x00, 0xf5, 0x21, 0x00


	//----- nvinfo : EIATTR_SPARSE_MMA_MASK
	.align		4
.L_14:
        /*0038*/ 	.byte	0x03, 0x50
        /*003a*/ 	.short	0x0000


	//----- nvinfo : EIATTR_MAXREG_COUNT
	.align		4
        /*003c*/ 	.byte	0x03, 0x1b
        /*003e*/ 	.short	0x00ff


	//----- nvinfo : EIATTR_MERCURY_ISA_VERSION
	.align		4
        /*0040*/ 	.byte	0x03, 0x5f
        /*0042*/ 	.short	0x0101


	//----- nvinfo : EIATTR_VRC_CTA_INIT_COUNT
	.align		4
        /*0044*/ 	.byte	0x02, 0x4a
	.zero		1
	.zero		1


	//----- nvinfo : EIATTR_EXIT_INSTR_OFFSETS
	.align		4
        /*0048*/ 	.byte	0x04, 0x1c
        /*004a*/ 	.short	(.L_16 - .L_15)


	//   ....[0]....
.L_15:
        /*004c*/ 	.word	0x000002e0


	//----- nvinfo : EIATTR_CBANK_PARAM_SIZE
	.align		4
.L_16:
        /*0050*/ 	.byte	0x03, 0x19
        /*0052*/ 	.short	0x0014


	//----- nvinfo : EIATTR_PARAM_CBANK
	.align		4
        /*0054*/ 	.byte	0x04, 0x0a
        /*0056*/ 	.short	(.L_18 - .L_17)
	.align		4
.L_17:
        /*0058*/ 	.word	index@(.nv.constant0._Z6conv2DPfS_i)
        /*005c*/ 	.short	0x0380
        /*005e*/ 	.short	0x0014


	//----- nvinfo : EIATTR_SW_WAR
	.align		4
.L_18:
        /*0060*/ 	.byte	0x04, 0x36
        /*0062*/ 	.short	(.L_20 - .L_19)
.L_19:
        /*0064*/ 	.word	0x00000008
.L_20:


//--------------------- .nv.callgraph             --------------------------
	.section	.nv.callgraph,"",@"SHT_CUDA_CALLGRAPH"
	.align	4
	.sectionentsize	8
	.align		4
        /*0000*/ 	.word	0x00000000
	.align		4
        /*0004*/ 	.word	0xffffffff
	.align		4
        /*0008*/ 	.word	0x00000000
	.align		4
        /*000c*/ 	.word	0xfffffffe
	.align		4
        /*0010*/ 	.word	0x00000000
	.align		4
        /*0014*/ 	.word	0xfffffffd
	.align		4
        /*0018*/ 	.word	0x00000000
	.align		4
        /*001c*/ 	.word	0xfffffffc


//--------------------- .nv.constant3             --------------------------
	.section	.nv.constant3,"a",@progbits
	.align	4
.nv.constant3:
	.type		F,@object
	.size		F,(.L_0 - F)
F:
	.zero		196
.L_0:


//--------------------- .text._Z6conv2DPfS_i      --------------------------
	.section	.text._Z6conv2DPfS_i,"ax",@progbits
	.align	128
        .global         _Z6conv2DPfS_i
        .type           _Z6conv2DPfS_i,@function
        .size           _Z6conv2DPfS_i,(.L_x_1 - _Z6conv2DPfS_i)
        .other          _Z6conv2DPfS_i,@"STO_CUDA_ENTRY STV_DEFAULT"
_Z6conv2DPfS_i:
.text._Z6conv2DPfS_i:
[----:B------:R-:W-:Y:S01]  /*0000*/  LDC R1, c[0x0][0x37c] ;  /* 0x0000df00ff017b82 */ /* 0x000fe20000000800 */
[----:B------:R-:W0:Y:S07]  /*0010*/  S2R R5, SR_TID.Y ;  /* 0x0000000000057919 */ /* 0x000e2e0000002200 */
[----:B------:R-:W0:Y:S01]  /*0020*/  S2UR UR4, SR_CTAID.Y ;  /* 0x00000000000479c3 */ /* 0x000e220000002600 */
[----:B------:R-:W1:Y:S07]  /*0030*/  LDCU.64 UR8, c[0x3][URZ] ;  /* 0x00c00000ff0877ac */ /* 0x000e6e0008000a00 */
[----:B------:R-:W0:Y:S08]  /*0040*/  LDC R0, c[0x0][0x364] ;  /* 0x0000d900ff007b82 */ /* 0x000e300000000800 */
[----:B------:R-:W2:Y:S08]  /*0050*/  LDC R4, c[0x0][0x390] ;  /* 0x0000e400ff047b82 */ /* 0x000eb00000000800 */
[----:B------:R-:W3:Y:S01]  /*0060*/  LDC.64 R2, c[0x0][0x380] ;  /* 0x0000e000ff027b82 */ /* 0x000ee20000000a00 */
[----:B------:R-:W4:Y:S01]  /*0070*/  S2R R27, SR_TID.X ;  /* 0x00000000001b7919 */ /* 0x000f220000002100 */
[----:B------:R-:W5:Y:S01]  /*0080*/  LDCU UR7, c[0x3][0x8] ;  /* 0x00c00100ff0777ac */ /* 0x000f620008000800 */
[----:B------:R-:W5:Y:S01]  /*0090*/  LDCU UR10, c[0x3][0x1c] ;  /* 0x00c00380ff0a77ac */ /* 0x000f620008000800 */
[----:B0-----:R-:W-:Y:S01]  /*00a0*/  IMAD R0, R0, UR4, R5 ;  /* 0x0000000400007c24 */ /* 0x001fe2000f8e0205 */
[----:B------:R-:W0:Y:S04]  /*00b0*/  LDCU.64 UR4, c[0x0][0x358] ;  /* 0x00006b00ff0477ac */ /* 0x000e280008000a00 */
[----:B------:R-:W-:Y:S01]  /*00c0*/  IADD3 R5, PT, PT, R0, -0x3, RZ ;  /* 0xfffffffd00057810 */ /* 0x000fe20007ffe0ff */
[----:B------:R-:W4:Y:S01]  /*00d0*/  S2UR UR6, SR_CTAID.X ;  /* 0x00000000000679c3 */ /* 0x000f220000002500 */
[----:B------:R-:W5:Y:S03]  /*00e0*/  LDCU.64 UR12, c[0x3][0x20] ;  /* 0x00c00400ff0c77ac */ /* 0x000f660008000a00 */
[----:B--2---:R-:W-:-:S04]  /*00f0*/  IMAD R5, R5, R4, RZ ;  /* 0x0000000405057224 */ /* 0x004fc800078e02ff */
[----:B---3--:R-:W-:-:S05]  /*0100*/  IMAD.WIDE R2, R5, 0x4, R2 ;  /* 0x0000000405027825 */ /* 0x008fca00078e0202 */
[----:B0-----:R-:W1:Y:S01]  /*0110*/  LDG.E R0, desc[UR4][R2.64] ;  /* 0x0000000402007981 */ /* 0x001e62000c1e1900 */
[----:B------:R-:W-:-:S03]  /*0120*/  IMAD.WIDE R6, R4, 0x4, R2 ;  /* 0x0000000404067825 */ /* 0x000fc600078e0202 */
[----:B------:R-:W2:Y:S04]  /*0130*/  LDG.E R11, desc[UR4][R2.64+0x4] ;  /* 0x00000404020b7981 */ /* 0x000ea8000c1e1900 */
[----:B------:R0:W5:Y:S04]  /*0140*/  LDG.E R13, desc[UR4][R2.64+0x8] ;  /* 0x00000804020d7981 */ /* 0x000168000c1e1900 */
[----:B------:R-:W3:Y:S01]  /*0150*/  LDG.E R15, desc[UR4][R6.64] ;  /* 0x00000004060f7981 */ /* 0x000ee2000c1e1900 */
[----:B------:R-:W-:-:S03]  /*0160*/  IMAD.WIDE R8, R4, 0x4, R6 ;  /* 0x0000000404087825 */ /* 0x000fc600078e0206 */
[----:B------:R-:W3:Y:S01]  /*0170*/  LDG.E R17, desc[UR4][R6.64+0x4] ;  /* 0x0000040406117981 */ /* 0x000ee2000c1e1900 */
[----:B------:R-:W4:Y:S03]  /*0180*/  LDC R10, c[0x0][0x360] ;  /* 0x0000d800ff0a7b82 */ /* 0x000f260000000800 */
[----:B------:R4:W3:Y:S04]  /*0190*/  LDG.E R19, desc[UR4][R6.64+0x8] ;  /* 0x0000080406137981 */ /* 0x0008e8000c1e1900 */
[----:B------:R-:W3:Y:S01]  /*01a0*/  LDG.E R21, desc[UR4][R8.64] ;  /* 0x0000000408157981 */ /* 0x000ee2000c1e1900 */
[----:B0-----:R-:W0:Y:S03]  /*01b0*/  LDC.64 R2, c[0x0][0x388] ;  /* 0x0000e200ff027b82 */ /* 0x001e260000000a00 */
[----:B------:R-:W3:Y:S04]  /*01c0*/  LDG.E R23, desc[UR4][R8.64+0x4] ;  /* 0x0000040408177981 */ /* 0x000ee8000c1e1900 */
[----:B------:R-:W3:Y:S01]  /*01d0*/  LDG.E R25, desc[UR4][R8.64+0x8] ;  /* 0x0000080408197981 */ /* 0x000ee2000c1e1900 */
[----:B------:R-:W-:Y:S01]  /*01e0*/  LEA R5, R4, R5, 0x1 ;  /* 0x0000000504057211 */ /* 0x000fe200078e08ff */
[----:B----4-:R-:W-:-:S05]  /*01f0*/  IMAD R7, R10, UR6, R27 ;  /* 0x000000060a077c24 */ /* 0x010fca000f8e021b */
[----:B------:R-:W-:-:S05]  /*0200*/  IADD3 R5, PT, PT, R7, R4, R5 ;  /* 0x0000000407057210 */ /* 0x000fca0007ffe005 */
[----:B0-----:R-:W-:-:S04]  /*0210*/  IMAD.WIDE R2, R5, 0x4, R2 ;  /* 0x0000000405027825 */ /* 0x001fc800078e0202 */
[----:B-1----:R-:W-:-:S04]  /*0220*/  FFMA R0, R0, UR8, RZ ;  /* 0x0000000800007c23 */ /* 0x002fc800080000ff */
[----:B--2---:R-:W-:Y:S01]  /*0230*/  FFMA R0, R11, UR9, R0 ;  /* 0x000000090b007c23 */ /* 0x004fe20008000000 */
[----:B------:R-:W0:Y:S03]  /*0240*/  LDCU.64 UR8, c[0x3][0x38] ;  /* 0x00c00700ff0877ac */ /* 0x000e260008000a00 */
[----:B-----5:R-:W-:Y:S01]  /*0250*/  FFMA R0, R13, UR7, R0 ;  /* 0x000000070d007c23 */ /* 0x020fe20008000000 */
[----:B------:R-:W1:Y:S03]  /*0260*/  LDCU UR7, c[0x3][0x40] ;  /* 0x00c00800ff0777ac */ /* 0x000e660008000800 */
[----:B---3--:R-:W-:-:S04]  /*0270*/  FFMA R0, R15, UR10, R0 ;  /* 0x0000000a0f007c23 */ /* 0x008fc80008000000 */
[----:B------:R-:W-:-:S04]  /*0280*/  FFMA R0, R17, UR12, R0 ;  /* 0x0000000c11007c23 */ /* 0x000fc80008000000 */
[----:B------:R-:W-:-:S04]  /*0290*/  FFMA R0, R19, UR13, R0 ;  /* 0x0000000d13007c23 */ /* 0x000fc80008000000 */
[----:B0-----:R-:W-:-:S04]  /*02a0*/  FFMA R0, R21, UR8, R0 ;  /* 0x0000000815007c23 */ /* 0x001fc80008000000 */
[----:B------:R-:W-:-:S04]  /*02b0*/  FFMA R0, R23, UR9, R0 ;  /* 0x0000000917007c23 */ /* 0x000fc80008000000 */
[----:B-1----:R-:W-:-:S05]  /*02c0*/  FFMA R25, R25, UR7, R0 ;  /* 0x0000000719197c23 */ /* 0x002fca0008000000 */
[----:B------:R-:W-:Y:S01]  /*02d0*/  STG.E desc[UR4][R2.64], R25 ;  /* 0x0000001902007986 */ /* 0x000fe2000c101904 */
[----:B------:R-:W-:Y:S05]  /*02e0*/  EXIT ;  /* 0x000000000000794d */ /* 0x000fea0003800000 */
.L_x_0:
[----:B------:R-:W-:-:S00]  /*02f0*/  BRA `(.L_x_0) ;  /* 0xfffffffc00fc7947 */ /* 0x000fc0000383ffff */
[----:B------:R-:W-:-:S00]  /*0300*/  NOP ;  /* 0x0000000000007918 */ /* 0x000fc00000000000 */
[----:B------:R-:W-:-:S00]  /*0310*/  NOP ;  /* 0x0000000000007918 */ /* 0x000fc00000000000 */
[----:B------:R-:W-:-:S00]  /*0320*/  NOP ;  /* 0x0000000000007918 */ /* 0x000fc00000000000 */
[----:B------:R-:W-:-:S00]  /*0330*/  NOP ;  /* 0x0000000000007918 */ /* 0x000fc00000000000 */
[----:B------:R-:W-:-:S00]  /*0340*/  NOP ;  /* 0x0000000000007918 */ /* 0x000fc00000000000 */
[----:B------:R-:W-:-:S00]  /*0350*/  NOP ;  /* 0x0000000000007918 */ /* 0x000fc00000000000 */
[----:B------:R-:W-:-:S00]  /*0360*/  NOP ;  /* 0x0000000000007918 */ /* 0x000fc00000000000 */
[----:B------:R-:W-:-:S00]  /*0370*/  NOP ;  /* 0x0000000000007918 */ /* 0x000fc00000000000 */
.L_x_1:


//--------------------- .nv.shared.reserved.0     --------------------------
	.section	.nv.shared.reserved.0,"aw",@nobits
	.weak		__nv_reservedSMEM_offset_0_alias
	.size		__nv_reservedSMEM_offset_0_alias, 0, 64
	.other		__nv_reservedSMEM_offset_0_alias,@"STO_CUDA_RESERVED_SHARED STV_DEFAULT"
__nv_reservedSMEM_offset_0_alias:
	.zero		0
	.zero		64


//--------------------- .nv.constant0._Z6conv2DPfS_i --------------------------
	.section	.nv.constant0._Z6conv2DPfS_i,"a",@progbits
	.sectionflags	@""
	.align	4
.nv.constant0._Z6conv2DPfS_i:
	.zero		916


//--------------------- SYMBOLS --------------------------

	.type		.nv.reservedSmem.offset0,@object
	.size		.nv.reservedSmem.offset0,0x4
